//
// Generated by NVIDIA NVVM Compiler
//
// Compiler Build ID: CL-36424714
// Cuda compilation tools, release 13.0, V13.0.88
// Based on NVVM 20.0.0
//

.version 9.0
.target sm_100
.address_size 64

	// .globl	_Z8allocmemv
.extern .func  (.param .b64 func_retval0) malloc
(
	.param .b64 malloc_param_0
)
;
.extern .func  (.param .b32 func_retval0) vprintf
(
	.param .b64 vprintf_param_0,
	.param .b64 vprintf_param_1
)
;
.extern .func free
(
	.param .b64 free_param_0
)
;
.global .align 8 .b8 dataptr[32];
.global .align 1 .b8 $str[39] = {66, 108, 111, 99, 107, 32, 37, 100, 44, 32, 84, 104, 114, 101, 97, 100, 32, 37, 100, 58, 32, 102, 105, 110, 97, 108, 32, 118, 97, 108, 117, 101, 32, 61, 32, 37, 100, 10};
.global .align 1 .b8 $str$1[14] = {100, 97, 116, 97, 112, 116, 114, 49, 58, 32, 37, 100, 10};
.global .align 1 .b8 $str$2[14] = {100, 97, 116, 97, 112, 116, 114, 50, 58, 32, 37, 100, 10};
.global .align 1 .b8 $str$3[14] = {100, 97, 116, 97, 112, 116, 114, 51, 58, 32, 37, 100, 10};
.global .align 1 .b8 $str$4[14] = {100, 97, 116, 97, 112, 116, 114, 52, 58, 32, 37, 100, 10};
.global .align 1 .b8 $str$5[14] = {100, 97, 116, 97, 112, 116, 114, 53, 58, 32, 37, 100, 10};
.global .align 1 .b8 $str$6[12] = {100, 95, 109, 101, 109, 50, 58, 32, 37, 100, 10};
.global .align 1 .b8 $str$7[12] = {100, 95, 109, 101, 109, 49, 58, 32, 37, 112, 10};
.global .align 1 .b8 $str$8[12] = {100, 95, 109, 101, 109, 49, 58, 32, 37, 100, 10};
.global .align 1 .b8 $str$9[12] = {100, 95, 109, 101, 109, 50, 58, 32, 37, 112, 10};

.visible .entry _Z8allocmemv()
{
	.reg .pred 	%p<3>;
	.reg .b32 	%r<7>;
	.reg .b64 	%rd<13>;

	mov.u32 	%r1, %tid.x;
	setp.ne.s32 	%p1, %r1, 0;
	@%p1 bra 	$L__BB0_2;
	mov.u32 	%r2, %ntid.x;
	shl.b32 	%r3, %r2, 2;
	cvt.u64.u32 	%rd2, %r3;
	{ // callseq 0, 0
	.param .b64 param0;
	st.param.b64 	[param0], %rd2;
	.param .b64 retval0;
	call.uni (retval0), 
	malloc, 
	(
	param0
	);
	ld.param.b64 	%rd3, [retval0];
	} // callseq 0
	mov.u32 	%r4, %ctaid.x;
	mul.wide.u32 	%rd5, %r4, 8;
	mov.u64 	%rd6, dataptr;
	add.s64 	%rd7, %rd6, %rd5;
	st.global.u64 	[%rd7], %rd3;
$L__BB0_2:
	bar.sync 	0;
	mov.u32 	%r5, %ctaid.x;
	mul.wide.u32 	%rd8, %r5, 8;
	mov.u64 	%rd9, dataptr;
	add.s64 	%rd10, %rd9, %rd8;
	ld.global.u64 	%rd1, [%rd10];
	setp.eq.s64 	%p2, %rd1, 0;
	@%p2 bra 	$L__BB0_4;
	mul.wide.u32 	%rd11, %r1, 4;
	add.s64 	%rd12, %rd1, %rd11;
	mov.b32 	%r6, 0;
	st.u32 	[%rd12], %r6;
$L__BB0_4:
	ret;

}
	// .globl	_Z6usememv
.visible .entry _Z6usememv()
{
	.reg .pred 	%p<2>;
	.reg .b32 	%r<5>;
	.reg .b64 	%rd<8>;

	mov.u32 	%r1, %ctaid.x;
	mul.wide.u32 	%rd2, %r1, 8;
	mov.u64 	%rd3, dataptr;
	add.s64 	%rd4, %rd3, %rd2;
	ld.global.u64 	%rd1, [%rd4];
	setp.eq.s64 	%p1, %rd1, 0;
	@%p1 bra 	$L__BB1_2;
	cvta.to.global.u64 	%rd5, %rd1;
	mov.u32 	%r2, %tid.x;
	mul.wide.u32 	%rd6, %r2, 4;
	add.s64 	%rd7, %rd5, %rd6;
	ld.global.u32 	%r3, [%rd7];
	add.s32 	%r4, %r3, %r2;
	st.global.u32 	[%rd7], %r4;
$L__BB1_2:
	ret;

}
	// .globl	_Z7freememv
.visible .entry _Z7freememv()
{
	.local .align 8 .b8 	__local_depot2[16];
	.reg .b64 	%SP;
	.reg .b64 	%SPL;
	.reg .pred 	%p<3>;
	.reg .b32 	%r<7>;
	.reg .b64 	%rd<11>;

	mov.u64 	%SPL, __local_depot2;
	cvta.local.u64 	%SP, %SPL;
	mov.u32 	%r1, %ctaid.x;
	mul.wide.u32 	%rd2, %r1, 8;
	mov.u64 	%rd3, dataptr;
	add.s64 	%rd4, %rd3, %rd2;
	ld.global.u64 	%rd1, [%rd4];
	setp.eq.s64 	%p1, %rd1, 0;
	@%p1 bra 	$L__BB2_2;
	add.u64 	%rd5, %SP, 0;
	add.u64 	%rd6, %SPL, 0;
	mov.u32 	%r2, %tid.x;
	mul.wide.u32 	%rd7, %r2, 4;
	add.s64 	%rd8, %rd1, %rd7;
	ld.u32 	%r3, [%rd8];
	st.local.v2.u32 	[%rd6], {%r1, %r2};
	st.local.u32 	[%rd6+8], %r3;
	mov.u64 	%rd9, $str;
	cvta.global.u64 	%rd10, %rd9;
	{ // callseq 1, 0
	.param .b64 param0;
	st.param.b64 	[param0], %rd10;
	.param .b64 param1;
	st.param.b64 	[param1], %rd5;
	.param .b32 retval0;
	call.uni (retval0), 
	vprintf, 
	(
	param0, 
	param1
	);
	ld.param.b32 	%r4, [retval0];
	} // callseq 1
$L__BB2_2:
	mov.u32 	%r6, %tid.x;
	setp.ne.s32 	%p2, %r6, 0;
	@%p2 bra 	$L__BB2_4;
	{ // callseq 2, 0
	.param .b64 param0;
	st.param.b64 	[param0], %rd1;
	call.uni 
	free, 
	(
	param0
	);
	} // callseq 2
$L__BB2_4:
	ret;

}
	// .globl	_Z9my_kernelPiPS_
.visible .entry _Z9my_kernelPiPS_(
	.param .u64 .ptr .align 1 _Z9my_kernelPiPS__param_0,
	.param .u64 .ptr .align 1 _Z9my_kernelPiPS__param_1
)
{
	.local .align 8 .b8 	__local_depot3[24];
	.reg .b64 	%SP;
	.reg .b64 	%SPL;
	.reg .b32 	%r<32>;
	.reg .b64 	%rd<41>;

	mov.u64 	%SPL, __local_depot3;
	cvta.local.u64 	%SP, %SPL;
	ld.param.u64 	%rd1, [_Z9my_kernelPiPS__param_0];
	ld.param.u64 	%rd2, [_Z9my_kernelPiPS__param_1];
	cvta.to.global.u64 	%rd3, %rd1;
	cvta.to.global.u64 	%rd4, %rd2;
	add.u64 	%rd5, %SP, 0;
	add.u64 	%rd6, %SPL, 0;
	add.u64 	%rd7, %SP, 8;
	add.u64 	%rd8, %SPL, 8;
	add.u64 	%rd9, %SP, 16;
	add.u64 	%rd10, %SPL, 16;
	st.local.u64 	[%rd6], %rd1;
	mov.u64 	%rd11, dataptr;
	cvta.global.u64 	%rd12, %rd11;
	st.local.u64 	[%rd10], %rd12;
	mov.u64 	%rd13, $str$1;
	cvta.global.u64 	%rd14, %rd13;
	{ // callseq 3, 0
	.param .b64 param0;
	st.param.b64 	[param0], %rd14;
	.param .b64 param1;
	st.param.b64 	[param1], %rd9;
	.param .b32 retval0;
	call.uni (retval0), 
	vprintf, 
	(
	param0, 
	param1
	);
	ld.param.b32 	%r1, [retval0];
	} // callseq 3
	ld.global.u64 	%rd15, [dataptr];
	st.local.u64 	[%rd10], %rd15;
	mov.u64 	%rd16, $str$2;
	cvta.global.u64 	%rd17, %rd16;
	{ // callseq 4, 0
	.param .b64 param0;
	st.param.b64 	[param0], %rd17;
	.param .b64 param1;
	st.param.b64 	[param1], %rd9;
	.param .b32 retval0;
	call.uni (retval0), 
	vprintf, 
	(
	param0, 
	param1
	);
	ld.param.b32 	%r3, [retval0];
	} // callseq 4
	ld.global.u64 	%rd18, [dataptr];
	st.local.u64 	[%rd10], %rd18;
	mov.u64 	%rd19, $str$3;
	cvta.global.u64 	%rd20, %rd19;
	{ // callseq 5, 0
	.param .b64 param0;
	st.param.b64 	[param0], %rd20;
	.param .b64 param1;
	st.param.b64 	[param1], %rd9;
	.param .b32 retval0;
	call.uni (retval0), 
	vprintf, 
	(
	param0, 
	param1
	);
	ld.param.b32 	%r5, [retval0];
	} // callseq 5
	ld.global.u64 	%rd21, [dataptr];
	ld.u32 	%r7, [%rd21];
	st.local.u32 	[%rd10], %r7;
	mov.u64 	%rd22, $str$4;
	cvta.global.u64 	%rd23, %rd22;
	{ // callseq 6, 0
	.param .b64 param0;
	st.param.b64 	[param0], %rd23;
	.param .b64 param1;
	st.param.b64 	[param1], %rd9;
	.param .b32 retval0;
	call.uni (retval0), 
	vprintf, 
	(
	param0, 
	param1
	);
	ld.param.b32 	%r8, [retval0];
	} // callseq 6
	ld.global.u64 	%rd24, [dataptr];
	ld.u32 	%r10, [%rd24+4];
	st.local.u32 	[%rd10], %r10;
	mov.u64 	%rd25, $str$5;
	cvta.global.u64 	%rd26, %rd25;
	{ // callseq 7, 0
	.param .b64 param0;
	st.param.b64 	[param0], %rd26;
	.param .b64 param1;
	st.param.b64 	[param1], %rd9;
	.param .b32 retval0;
	call.uni (retval0), 
	vprintf, 
	(
	param0, 
	param1
	);
	ld.param.b32 	%r11, [retval0];
	} // callseq 7
	ld.global.u64 	%rd27, [%rd4];
	st.local.u64 	[%rd10], %rd27;
	mov.u64 	%rd28, $str$6;
	cvta.global.u64 	%rd29, %rd28;
	{ // callseq 8, 0
	.param .b64 param0;
	st.param.b64 	[param0], %rd29;
	.param .b64 param1;
	st.param.b64 	[param1], %rd9;
	.param .b32 retval0;
	call.uni (retval0), 
	vprintf, 
	(
	param0, 
	param1
	);
	ld.param.b32 	%r13, [retval0];
	} // callseq 8
	st.local.u64 	[%rd8], %rd12;
	st.local.u64 	[%rd10], %rd1;
	mov.u64 	%rd30, $str$7;
	cvta.global.u64 	%rd31, %rd30;
	{ // callseq 9, 0
	.param .b64 param0;
	st.param.b64 	[param0], %rd31;
	.param .b64 param1;
	st.param.b64 	[param1], %rd9;
	.param .b32 retval0;
	call.uni (retval0), 
	vprintf, 
	(
	param0, 
	param1
	);
	ld.param.b32 	%r15, [retval0];
	} // callseq 9
	ld.global.u32 	%r17, [%rd3];
	st.local.u32 	[%rd10], %r17;
	mov.u64 	%rd32, $str$8;
	cvta.global.u64 	%rd33, %rd32;
	{ // callseq 10, 0
	.param .b64 param0;
	st.param.b64 	[param0], %rd33;
	.param .b64 param1;
	st.param.b64 	[param1], %rd9;
	.param .b32 retval0;
	call.uni (retval0), 
	vprintf, 
	(
	param0, 
	param1
	);
	ld.param.b32 	%r18, [retval0];
	} // callseq 10
	st.local.u64 	[%rd10], %rd5;
	{ // callseq 11, 0
	.param .b64 param0;
	st.param.b64 	[param0], %rd31;
	.param .b64 param1;
	st.param.b64 	[param1], %rd9;
	.param .b32 retval0;
	call.uni (retval0), 
	vprintf, 
	(
	param0, 
	param1
	);
	ld.param.b32 	%r20, [retval0];
	} // callseq 11
	ld.local.u64 	%rd34, [%rd6];
	st.local.u64 	[%rd10], %rd34;
	{ // callseq 12, 0
	.param .b64 param0;
	st.param.b64 	[param0], %rd33;
	.param .b64 param1;
	st.param.b64 	[param1], %rd9;
	.param .b32 retval0;
	call.uni (retval0), 
	vprintf, 
	(
	param0, 
	param1
	);
	ld.param.b32 	%r22, [retval0];
	} // callseq 12
	st.local.u64 	[%rd10], %rd7;
	mov.u64 	%rd35, $str$9;
	cvta.global.u64 	%rd36, %rd35;
	{ // callseq 13, 0
	.param .b64 param0;
	st.param.b64 	[param0], %rd36;
	.param .b64 param1;
	st.param.b64 	[param1], %rd9;
	.param .b32 retval0;
	call.uni (retval0), 
	vprintf, 
	(
	param0, 
	param1
	);
	ld.param.b32 	%r24, [retval0];
	} // callseq 13
	ld.local.u64 	%rd37, [%rd8];
	ld.u64 	%rd38, [%rd37];
	ld.u32 	%r26, [%rd38];
	st.local.u32 	[%rd10], %r26;
	{ // callseq 14, 0
	.param .b64 param0;
	st.param.b64 	[param0], %rd29;
	.param .b64 param1;
	st.param.b64 	[param1], %rd9;
	.param .b32 retval0;
	call.uni (retval0), 
	vprintf, 
	(
	param0, 
	param1
	);
	ld.param.b32 	%r27, [retval0];
	} // callseq 14
	ld.local.u64 	%rd39, [%rd8];
	ld.u64 	%rd40, [%rd39+8];
	ld.u32 	%r29, [%rd40];
	st.local.u32 	[%rd10], %r29;
	{ // callseq 15, 0
	.param .b64 param0;
	st.param.b64 	[param0], %rd29;
	.param .b64 param1;
	st.param.b64 	[param1], %rd9;
	.param .b32 retval0;
	call.uni (retval0), 
	vprintf, 
	(
	param0, 
	param1
	);
	ld.param.b32 	%r30, [retval0];
	} // callseq 15
	bar.sync 	0;
	ret;

}
	// .globl	_Z10my_kernel2PiS_
.visible .entry _Z10my_kernel2PiS_(
	.param .u64 .ptr .align 1 _Z10my_kernel2PiS__param_0,
	.param .u64 .ptr .align 1 _Z10my_kernel2PiS__param_1
)
{
	.reg .b32 	%r<2>;
	.reg .b64 	%rd<3>;

	ld.param.u64 	%rd1, [_Z10my_kernel2PiS__param_1];
	cvta.to.global.u64 	%rd2, %rd1;
	mov.b32 	%r1, 99;
	st.global.u32 	[%rd2], %r1;
	bar.sync 	0;
	ret;

}


// ===== COMPILED SASS (sm_100) =====

	.target	sm_100

	.elftype	@"ET_EXEC"


//--------------------- .note.nv.tkinfo           --------------------------
	.section	.note.nv.tkinfo,"",@"SHT_NOTE"
	.sectionflags	@"SHF_NOTE_NV_TKINFO"
	.tkinfo
        /*0018*/ 	.word	0x00000002
        /*0030*/ 	.string	""
        /*0030*/ 	.string	"ptxas"
        /*0030*/ 	.string	"Cuda compilation tools, release 13.0, V13.0.88"
        /*0030*/ 	.string	"Build cuda_13.0.r13.0/compiler.36424714_0"
        /*0030*/ 	.string	"-arch sm_100 -m 64 "



//--------------------- .note.nv.cuinfo           --------------------------
	.section	.note.nv.cuinfo,"",@"SHT_NOTE"
	.sectionflags	@"SHF_NOTE_NV_CUINFO"
        /*0018*/ 	.short	0x0002
        /*001a*/ 	.short	0x0064
        /*001c*/ 	.short	0x0082
	.zero		2


//--------------------- .nv.info                  --------------------------
	.section	.nv.info,"",@"SHT_CUDA_INFO"
	.align	4


	//----- nvinfo : EIATTR_REGCOUNT
	.align		4
        /*0000*/ 	.byte	0x04, 0x2f
        /*0002*/ 	.short	(.L_12 - .L_11)
	.align		4
.L_11:
        /*0004*/ 	.word	index@(_Z8allocmemv)
        /*0008*/ 	.word	0x00000018


	//----- nvinfo : EIATTR_FRAME_SIZE
	.align		4
.L_12:
        /*000c*/ 	.byte	0x04, 0x11
        /*000e*/ 	.short	(.L_14 - .L_13)
	.align		4
.L_13:
        /*0010*/ 	.word	index@(_Z8allocmemv)
        /*0014*/ 	.word	0x00000000


	//----- nvinfo : EIATTR_REGCOUNT
	.align		4
.L_14:
        /*0018*/ 	.byte	0x04, 0x2f
        /*001a*/ 	.short	(.L_16 - .L_15)
	.align		4
.L_15:
        /*001c*/ 	.word	index@(_Z6usememv)
        /*0020*/ 	.word	0x00000008


	//----- nvinfo : EIATTR_FRAME_SIZE
	.align		4
.L_16:
        /*0024*/ 	.byte	0x04, 0x11
        /*0026*/ 	.short	(.L_18 - .L_17)
	.align		4
.L_17:
        /*0028*/ 	.word	index@(_Z6usememv)
        /*002c*/ 	.word	0x00000000


	//----- nvinfo : EIATTR_REGCOUNT
	.align		4
.L_18:
        /*0030*/ 	.byte	0x04, 0x2f
        /*0032*/ 	.short	(.L_20 - .L_19)
	.align		4
.L_19:
        /*0034*/ 	.word	index@(_Z7freememv)
        /*0038*/ 	.word	0x00000018


	//----- nvinfo : EIATTR_FRAME_SIZE
	.align		4
.L_20:
        /*003c*/ 	.byte	0x04, 0x11
        /*003e*/ 	.short	(.L_22 - .L_21)
	.align		4
.L_21:
        /*0040*/ 	.word	index@(_Z7freememv)
        /*0044*/ 	.word	0x00000010


	//----- nvinfo : EIATTR_REGCOUNT
	.align		4
.L_22:
        /*0048*/ 	.byte	0x04, 0x2f
        /*004a*/ 	.short	(.L_24 - .L_23)
	.align		4
.L_23:
        /*004c*/ 	.word	index@(_Z9my_kernelPiPS_)
        /*0050*/ 	.word	0x0000001a


	//----- nvinfo : EIATTR_FRAME_SIZE
	.align		4
.L_24:
        /*0054*/ 	.byte	0x04, 0x11
        /*0056*/ 	.short	(.L_26 - .L_25)
	.align		4
.L_25:
        /*0058*/ 	.word	index@(_Z9my_kernelPiPS_)
        /*005c*/ 	.word	0x00000018


	//----- nvinfo : EIATTR_REGCOUNT
	.align		4
.L_26:
        /*0060*/ 	.byte	0x04, 0x2f
        /*0062*/ 	.short	(.L_28 - .L_27)
	.align		4
.L_27:
        /*0064*/ 	.word	index@(_Z10my_kernel2PiS_)
        /*0068*/ 	.word	0x00000008


	//----- nvinfo : EIATTR_FRAME_SIZE
	.align		4
.L_28:
        /*006c*/ 	.byte	0x04, 0x11
        /*006e*/ 	.short	(.L_30 - .L_29)
	.align		4
.L_29:
        /*0070*/ 	.word	index@(_Z10my_kernel2PiS_)
        /*0074*/ 	.word	0x00000000


	//----- nvinfo : EIATTR_MIN_STACK_SIZE
	.align		4
.L_30:
        /*0078*/ 	.byte	0x04, 0x12
        /*007a*/ 	.short	(.L_32 - .L_31)
	.align		4
.L_31:
        /*007c*/ 	.word	index@(_Z10my_kernel2PiS_)
        /*0080*/ 	.word	0x00000000


	//----- nvinfo : EIATTR_MIN_STACK_SIZE
	.align		4
.L_32:
        /*0084*/ 	.byte	0x04, 0x12
        /*0086*/ 	.short	(.L_34 - .L_33)
	.align		4
.L_33:
        /*0088*/ 	.word	index@(_Z9my_kernelPiPS_)
        /*008c*/ 	.word	0x00000018


	//----- nvinfo : EIATTR_MIN_STACK_SIZE
	.align		4
.L_34:
        /*0090*/ 	.byte	0x04, 0x12
        /*0092*/ 	.short	(.L_36 - .L_35)
	.align		4
.L_35:
        /*0094*/ 	.word	index@(_Z7freememv)
        /*0098*/ 	.word	0x00000010


	//----- nvinfo : EIATTR_MIN_STACK_SIZE
	.align		4
.L_36:
        /*009c*/ 	.byte	0x04, 0x12
        /*009e*/ 	.short	(.L_38 - .L_37)
	.align		4
.L_37:
        /*00a0*/ 	.word	index@(_Z6usememv)
        /*00a4*/ 	.word	0x00000000


	//----- nvinfo : EIATTR_MIN_STACK_SIZE
	.align		4
.L_38:
        /*00a8*/ 	.byte	0x04, 0x12
        /*00aa*/ 	.short	(.L_40 - .L_39)
	.align		4
.L_39:
        /*00ac*/ 	.word	index@(_Z8allocmemv)
        /*00b0*/ 	.word	0x00000000
.L_40:


//--------------------- .nv.compat                --------------------------
	.section	.nv.compat,"",@"SHT_CUDA_COMPAT_INFO"
	.align	4
        /*0000*/ 	.byte	0x02, 0x09, 0x00, 0x00, 0x02, 0x02, 0x01, 0x00, 0x02, 0x05, 0x05, 0x00, 0x03, 0x07, 0x01, 0x01
        /*0010*/ 	.byte	0x02, 0x03, 0x00, 0x00, 0x02, 0x06, 0x01, 0x00, 0x04, 0x0b, 0x08, 0x00, 0x09, 0x00, 0x00, 0x00
        /*0020*/ 	.byte	0x00, 0x00, 0x00, 0x00


//--------------------- .nv.info._Z10my_kernel2PiS_ --------------------------
	.section	.nv.info._Z10my_kernel2PiS_,"",@"SHT_CUDA_INFO"
	.sectionflags	@""
	.align	4


	//----- nvinfo : EIATTR_CUDA_API_VERSION
	.align		4
        /*0000*/ 	.byte	0x04, 0x37
        /*0002*/ 	.short	(.L_42 - .L_41)
.L_41:
        /*0004*/ 	.word	0x00000082


	//----- nvinfo : EIATTR_KPARAM_INFO
	.align		4
.L_42:
        /*0008*/ 	.byte	0x04, 0x17
        /*000a*/ 	.short	(.L_44 - .L_43)
.L_43:
        /*000c*/ 	.word	0x00000000
        /*0010*/ 	.short	0x0001
        /*0012*/ 	.short	0x0008
        /*0014*/ 	.byte	0x00, 0xf5, 0x21, 0x00


	//----- nvinfo : EIATTR_KPARAM_INFO
	.align		4
.L_44:
        /*0018*/ 	.byte	0x04, 0x17
        /*001a*/ 	.short	(.L_46 - .L_45)
.L_45:
        /*001c*/ 	.word	0x00000000
        /*0020*/ 	.short	0x0000
        /*0022*/ 	.short	0x0000
        /*0024*/ 	.byte	0x00, 0xf5, 0x21, 0x00


	//----- nvinfo : EIATTR_SPARSE_MMA_MASK
	.align		4
.L_46:
        /*0028*/ 	.byte	0x03, 0x50
        /*002a*/ 	.short	0x0000


	//----- nvinfo : EIATTR_MAXREG_COUNT
	.align		4
        /*002c*/ 	.byte	0x03, 0x1b
        /*002e*/ 	.short	0x00ff


	//----- nvinfo : EIATTR_NUM_BARRIERS
	.align		4
        /*0030*/ 	.byte	0x02, 0x4c
        /*0032*/ 	.byte	0x01
	.zero		1


	//----- nvinfo : EIATTR_MERCURY_ISA_VERSION
	.align		4
        /*0034*/ 	.byte	0x03, 0x5f
        /*0036*/ 	.short	0x0101


	//----- nvinfo : EIATTR_VRC_CTA_INIT_COUNT
	.align		4
        /*0038*/ 	.byte	0x02, 0x4a
	.zero		1
	.zero		1


	//----- nvinfo : EIATTR_EXIT_INSTR_OFFSETS
	.align		4
        /*003c*/ 	.byte	0x04, 0x1c
        /*003e*/ 	.short	(.L_48 - .L_47)


	//   ....[0]....
.L_47:
        /*0040*/ 	.word	0x00000060


	//----- nvinfo : EIATTR_CBANK_PARAM_SIZE
	.align		4
.L_48:
        /*0044*/ 	.byte	0x03, 0x19
        /*0046*/ 	.short	0x0010


	//----- nvinfo : EIATTR_PARAM_CBANK
	.align		4
        /*0048*/ 	.byte	0x04, 0x0a
        /*004a*/ 	.short	(.L_50 - .L_49)
	.align		4
.L_49:
        /*004c*/ 	.word	index@(.nv.constant0._Z10my_kernel2PiS_)
        /*0050*/ 	.short	0x0380
        /*0052*/ 	.short	0x0010


	//----- nvinfo : EIATTR_SW_WAR
	.align		4
.L_50:
        /*0054*/ 	.byte	0x04, 0x36
        /*0056*/ 	.short	(.L_52 - .L_51)
.L_51:
        /*0058*/ 	.word	0x00000008
.L_52:


//--------------------- .nv.info._Z9my_kernelPiPS_ --------------------------
	.section	.nv.info._Z9my_kernelPiPS_,"",@"SHT_CUDA_INFO"
	.sectionflags	@""
	.align	4


	//----- nvinfo : EIATTR_CUDA_API_VERSION
	.align		4
        /*0000*/ 	.byte	0x04, 0x37
        /*0002*/ 	.short	(.L_54 - .L_53)
.L_53:
        /*0004*/ 	.word	0x00000082


	//----- nvinfo : EIATTR_KPARAM_INFO
	.align		4
.L_54:
        /*0008*/ 	.byte	0x04, 0x17
        /*000a*/ 	.short	(.L_56 - .L_55)
.L_55:
        /*000c*/ 	.word	0x00000000
        /*0010*/ 	.short	0x0001
        /*0012*/ 	.short	0x0008
        /*0014*/ 	.byte	0x00, 0xf5, 0x21, 0x00


	//----- nvinfo : EIATTR_KPARAM_INFO
	.align		4
.L_56:
        /*0018*/ 	.byte	0x04, 0x17
        /*001a*/ 	.short	(.L_58 - .L_57)
.L_57:
        /*001c*/ 	.word	0x00000000
        /*0020*/ 	.short	0x0000
        /*0022*/ 	.short	0x0000
        /*0024*/ 	.byte	0x00, 0xf5, 0x21, 0x00


	//----- nvinfo : EIATTR_SPARSE_MMA_MASK
	.align		4
.L_58:
        /*0028*/ 	.byte	0x03, 0x50
        /*002a*/ 	.short	0x0000


	//----- nvinfo : EIATTR_MAXREG_COUNT
	.align		4
        /*002c*/ 	.byte	0x03, 0x1b
        /*002e*/ 	.short	0x00ff


	//----- nvinfo : EIATTR_NUM_BARRIERS
	.align		4
        /*0030*/ 	.byte	0x02, 0x4c
        /*0032*/ 	.byte	0x01
	.zero		1


	//----- nvinfo : EIATTR_EXTERNS
	.align		4
        /*0034*/ 	.byte	0x04, 0x0f
        /*0036*/ 	.short	(.L_60 - .L_59)


	//   ....[0]....
	.align		4
.L_59:
        /*0038*/ 	.word	index@(vprintf)


	//----- nvinfo : EIATTR_MERCURY_ISA_VERSION
	.align		4
.L_60:
        /*003c*/ 	.byte	0x03, 0x5f
        /*003e*/ 	.short	0x0101


	//----- nvinfo : EIATTR_VRC_CTA_INIT_COUNT
	.align		4
        /*0040*/ 	.byte	0x02, 0x4a
	.zero		1
	.zero		1


	//----- nvinfo : EIATTR_SYSCALL_OFFSETS
	.align		4
        /*0044*/ 	.byte	0x04, 0x46
        /*0046*/ 	.short	(.L_62 - .L_61)


	//   ....[0]....
.L_61:
        /*0048*/ 	.word	0x00000170


	//   ....[1]....
        /*004c*/ 	.word	0x00000220


	//   ....[2]....
        /*0050*/ 	.word	0x000002d0


	//   ....[3]....
        /*0054*/ 	.word	0x00000390


	//   ....[4]....
        /*0058*/ 	.word	0x00000450


	//   ....[5]....
        /*005c*/ 	.word	0x00000500


	//   ....[6]....
        /*0060*/ 	.word	0x000005c0


	//   ....[7]....
        /*0064*/ 	.word	0x00000670


	//   ....[8]....
        /*0068*/ 	.word	0x00000700


	//   ....[9]....
        /*006c*/ 	.word	0x000007a0


	//   ....[10]....
        /*0070*/ 	.word	0x00000830


	//   ....[11]....
        /*0074*/ 	.word	0x000008f0


	//   ....[12]....
        /*0078*/ 	.word	0x000009b0


	//----- nvinfo : EIATTR_EXIT_INSTR_OFFSETS
	.align		4
.L_62:
        /*007c*/ 	.byte	0x04, 0x1c
        /*007e*/ 	.short	(.L_64 - .L_63)


	//   ....[0]....
.L_63:
        /*0080*/ 	.word	0x000009e0


	//----- nvinfo : EIATTR_CBANK_PARAM_SIZE
	.align		4
.L_64:
        /*0084*/ 	.byte	0x03, 0x19
        /*0086*/ 	.short	0x0010


	//----- nvinfo : EIATTR_PARAM_CBANK
	.align		4
        /*0088*/ 	.byte	0x04, 0x0a
        /*008a*/ 	.short	(.L_66 - .L_65)
	.align		4
.L_65:
        /*008c*/ 	.word	index@(.nv.constant0._Z9my_kernelPiPS_)
        /*0090*/ 	.short	0x0380
        /*0092*/ 	.short	0x0010


	//----- nvinfo : EIATTR_SW_WAR
	.align		4
.L_66:
        /*0094*/ 	.byte	0x04, 0x36
        /*0096*/ 	.short	(.L_68 - .L_67)
.L_67:
        /*0098*/ 	.word	0x00000008
.L_68:


//--------------------- .nv.info._Z7freememv      --------------------------
	.section	.nv.info._Z7freememv,"",@"SHT_CUDA_INFO"
	.sectionflags	@""
	.align	4


	//----- nvinfo : EIATTR_CUDA_API_VERSION
	.align		4
        /*0000*/ 	.byte	0x04, 0x37
        /*0002*/ 	.short	(.L_70 - .L_69)
.L_69:
        /*0004*/ 	.word	0x00000082


	//----- nvinfo : EIATTR_SPARSE_MMA_MASK
	.align		4
.L_70:
        /*0008*/ 	.byte	0x03, 0x50
        /*000a*/ 	.short	0x0000


	//----- nvinfo : EIATTR_MAXREG_COUNT
	.align		4
        /*000c*/ 	.byte	0x03, 0x1b
        /*000e*/ 	.short	0x00ff


	//----- nvinfo : EIATTR_EXTERNS
	.align		4
        /*0010*/ 	.byte	0x04, 0x0f
        /*0012*/ 	.short	(.L_72 - .L_71)


	//   ....[0]....
	.align		4
.L_71:
        /*0014*/ 	.word	index@(vprintf)


	//   ....[1]....
	.align		4
        /*0018*/ 	.word	index@(free)


	//----- nvinfo : EIATTR_MERCURY_ISA_VERSION
	.align		4
.L_72:
        /*001c*/ 	.byte	0x03, 0x5f
        /*001e*/ 	.short	0x0101


	//----- nvinfo : EIATTR_VRC_CTA_INIT_COUNT
	.align		4
        /*0020*/ 	.byte	0x02, 0x4a
	.zero		1
	.zero		1


	//----- nvinfo : EIATTR_SYSCALL_OFFSETS
	.align		4
        /*0024*/ 	.byte	0x04, 0x46
        /*0026*/ 	.short	(.L_74 - .L_73)


	//   ....[0]....
.L_73:
        /*0028*/ 	.word	0x00000190


	//   ....[1]....
        /*002c*/ 	.word	0x00000220


	//----- nvinfo : EIATTR_EXIT_INSTR_OFFSETS
	.align		4
.L_74:
        /*0030*/ 	.byte	0x04, 0x1c
        /*0032*/ 	.short	(.L_76 - .L_75)


	//   ....[0]....
.L_75:
        /*0034*/ 	.word	0x000001c0


	//   ....[1]....
        /*0038*/ 	.word	0x00000230


	//----- nvinfo : EIATTR_CRS_STACK_SIZE
	.align		4
.L_76:
        /*003c*/ 	.byte	0x04, 0x1e
        /*003e*/ 	.short	(.L_78 - .L_77)
.L_77:
        /*0040*/ 	.word	0x00000000


	//----- nvinfo : EIATTR_SW_WAR
	.align		4
.L_78:
        /*0044*/ 	.byte	0x04, 0x36
        /*0046*/ 	.short	(.L_80 - .L_79)
.L_79:
        /*0048*/ 	.word	0x00000008
.L_80:


//--------------------- .nv.info._Z6usememv       --------------------------
	.section	.nv.info._Z6usememv,"",@"SHT_CUDA_INFO"
	.sectionflags	@""
	.align	4


	//----- nvinfo : EIATTR_CUDA_API_VERSION
	.align		4
        /*0000*/ 	.byte	0x04, 0x37
        /*0002*/ 	.short	(.L_82 - .L_81)
.L_81:
        /*0004*/ 	.word	0x00000082


	//----- nvinfo : EIATTR_SPARSE_MMA_MASK
	.align		4
.L_82:
        /*0008*/ 	.byte	0x03, 0x50
        /*000a*/ 	.short	0x0000


	//----- nvinfo : EIATTR_MAXREG_COUNT
	.align		4
        /*000c*/ 	.byte	0x03, 0x1b
        /*000e*/ 	.short	0x00ff


	//----- nvinfo : EIATTR_MERCURY_ISA_VERSION
	.align		4
        /*0010*/ 	.byte	0x03, 0x5f
        /*0012*/ 	.short	0x0101


	//----- nvinfo : EIATTR_VRC_CTA_INIT_COUNT
	.align		4
        /*0014*/ 	.byte	0x02, 0x4a
	.zero		1
	.zero		1


	//----- nvinfo : EIATTR_EXIT_INSTR_OFFSETS
	.align		4
        /*0018*/ 	.byte	0x04, 0x1c
        /*001a*/ 	.short	(.L_84 - .L_83)


	//   ....[0]....
.L_83:
        /*001c*/ 	.word	0x00000080


	//   ....[1]....
        /*0020*/ 	.word	0x000000e0


	//----- nvinfo : EIATTR_SW_WAR
	.align		4
.L_84:
        /*0024*/ 	.byte	0x04, 0x36
        /*0026*/ 	.short	(.L_86 - .L_85)
.L_85:
        /*0028*/ 	.word	0x00000008
.L_86:


//--------------------- .nv.info._Z8allocmemv     --------------------------
	.section	.nv.info._Z8allocmemv,"",@"SHT_CUDA_INFO"
	.sectionflags	@""
	.align	4


	//----- nvinfo : EIATTR_CUDA_API_VERSION
	.align		4
        /*0000*/ 	.byte	0x04, 0x37
        /*0002*/ 	.short	(.L_88 - .L_87)
.L_87:
        /*0004*/ 	.word	0x00000082


	//----- nvinfo : EIATTR_SPARSE_MMA_MASK
	.align		4
.L_88:
        /*0008*/ 	.byte	0x03, 0x50
        /*000a*/ 	.short	0x0000


	//----- nvinfo : EIATTR_MAXREG_COUNT
	.align		4
        /*000c*/ 	.byte	0x03, 0x1b
        /*000e*/ 	.short	0x00ff


	//----- nvinfo : EIATTR_NUM_BARRIERS
	.align		4
        /*0010*/ 	.byte	0x02, 0x4c
        /*0012*/ 	.byte	0x01
	.zero		1


	//----- nvinfo : EIATTR_EXTERNS
	.align		4
        /*0014*/ 	.byte	0x04, 0x0f
        /*0016*/ 	.short	(.L_90 - .L_89)


	//   ....[0]....
	.align		4
.L_89:
        /*0018*/ 	.word	index@(malloc)


	//----- nvinfo : EIATTR_MERCURY_ISA_VERSION
	.align		4
.L_90:
        /*001c*/ 	.byte	0x03, 0x5f
        /*001e*/ 	.short	0x0101


	//----- nvinfo : EIATTR_VRC_CTA_INIT_COUNT
	.align		4
        /*0020*/ 	.byte	0x02, 0x4a
	.zero		1
	.zero		1


	//----- nvinfo : EIATTR_SYSCALL_OFFSETS
	.align		4
        /*0024*/ 	.byte	0x04, 0x46
        /*0026*/ 	.short	(.L_92 - .L_91)


	//   ....[0]....
.L_91:
        /*0028*/ 	.word	0x000000c0


	//----- nvinfo : EIATTR_EXIT_INSTR_OFFSETS
	.align		4
.L_92:
        /*002c*/ 	.byte	0x04, 0x1c
        /*002e*/ 	.short	(.L_94 - .L_93)


	//   ....[0]....
.L_93:
        /*0030*/ 	.word	0x00000190


	//   ....[1]....
        /*0034*/ 	.word	0x000001c0


	//----- nvinfo : EIATTR_CRS_STACK_SIZE
	.align		4
.L_94:
        /*0038*/ 	.byte	0x04, 0x1e
        /*003a*/ 	.short	(.L_96 - .L_95)
.L_95:
        /*003c*/ 	.word	0x00000000


	//----- nvinfo : EIATTR_SW_WAR
	.align		4
.L_96:
        /*0040*/ 	.byte	0x04, 0x36
        /*0042*/ 	.short	(.L_98 - .L_97)
.L_97:
        /*0044*/ 	.word	0x00000008
.L_98:


//--------------------- .nv.callgraph             --------------------------
	.section	.nv.callgraph,"",@"SHT_CUDA_CALLGRAPH"
	.align	4
	.sectionentsize	8
	.align		4
        /*0000*/ 	.word	0x00000000
	.align		4
        /*0004*/ 	.word	0xffffffff
	.align		4
        /*0008*/ 	.word	index@(_Z9my_kernelPiPS_)
	.align		4
        /*000c*/ 	.word	index@(vprintf)
	.align		4
        /*0010*/ 	.word	index@(_Z7freememv)
	.align		4
        /*0014*/ 	.word	index@(free)
	.align		4
        /*0018*/ 	.word	index@(_Z7freememv)
	.align		4
        /*001c*/ 	.word	index@(vprintf)
	.align		4
        /*0020*/ 	.word	index@(_Z8allocmemv)
	.align		4
        /*0024*/ 	.word	index@(malloc)
	.align		4
        /*0028*/ 	.word	0x00000000
	.align		4
        /*002c*/ 	.word	0xfffffffe
	.align		4
        /*0030*/ 	.word	0x00000000
	.align		4
        /*0034*/ 	.word	0xfffffffd
	.align		4
        /*0038*/ 	.word	0x00000000
	.align		4
        /*003c*/ 	.word	0xfffffffc


//--------------------- .nv.constant4             --------------------------
	.section	.nv.constant4,"a",@progbits
	.align	8
	.align		8
.nv.constant4:
        /*0000*/ 	.dword	dataptr
	.align		8
        /*0008*/ 	.dword	$str
	.align		8
        /*0010*/ 	.dword	$str$1
	.align		8
        /*0018*/ 	.dword	$str$2
	.align		8
        /*0020*/ 	.dword	$str$3
	.align		8
        /*0028*/ 	.dword	$str$4
	.align		8
        /*0030*/ 	.dword	$str$5
	.align		8
        /*0038*/ 	.dword	$str$6
	.align		8
        /*0040*/ 	.dword	$str$7
	.align		8
        /*0048*/ 	.dword	$str$8
	.align		8
        /*0050*/ 	.dword	$str$9
	.align		8
        /*0058*/ 	.dword	vprintf
	.align		8
        /*0060*/ 	.dword	free
	.align		8
        /*0068*/ 	.dword	malloc


//--------------------- .text._Z10my_kernel2PiS_  --------------------------
	.section	.text._Z10my_kernel2PiS_,"ax",@progbits
	.align	128
        .global         _Z10my_kernel2PiS_
        .type           _Z10my_kernel2PiS_,@function
        .size           _Z10my_kernel2PiS_,(.L_x_22 - _Z10my_kernel2PiS_)
        .other          _Z10my_kernel2PiS_,@"STO_CUDA_ENTRY STV_DEFAULT"
_Z10my_kernel2PiS_:
.text._Z10my_kernel2PiS_:
[----:B------:R-:W-:Y:S08]  /*0000*/  LDC R1, c[0x0][0x37c] ;  /* 0x0000df00ff017b82 */ /* 0x000ff00000000800 */
[----:B------:R-:W0:Y:S01]  /*0010*/  LDC.64 R2, c[0x0][0x388] ;  /* 0x0000e200ff027b82 */ /* 0x000e220000000a00 */
[----:B------:R-:W0:Y:S01]  /*0020*/  LDCU.64 UR4, c[0x0][0x358] ;  /* 0x00006b00ff0477ac */ /* 0x000e220008000a00 */
[----:B------:R-:W-:-:S05]  /*0030*/  HFMA2 R5, -RZ, RZ, 0, 5.900859832763671875e-06 ;  /* 0x00000063ff057431 */ /* 0x000fca00000001ff */
[----:B0-----:R-:W-:Y:S01]  /*0040*/  STG.E desc[UR4][R2.64], R5 ;  /* 0x0000000502007986 */ /* 0x001fe2000c101904 */
[----:B------:R-:W-:Y:S06]  /*0050*/  BAR.SYNC.DEFER_BLOCKING 0x0 ;  /* 0x0000000000007b1d */ /* 0x000fec0000010000 */
[----:B------:R-:W-:Y:S05]  /*0060*/  EXIT ;  /* 0x000000000000794d */ /* 0x000fea0003800000 */
.L_x_0:
[----:B------:R-:W-:-:S00]  /*0070*/  BRA `(.L_x_0) ;  /* 0xfffffffc00fc7947 */ /* 0x000fc0000383ffff */
[----:B------:R-:W-:-:S00]  /*0080*/  NOP ;  /* 0x0000000000007918 */ /* 0x000fc00000000000 */
[----:B------:R-:W-:-:S00]  /*0090*/  NOP ;  /* 0x0000000000007918 */ /* 0x000fc00000000000 */
[----:B------:R-:W-:-:S00]  /*00a0*/  NOP ;  /* 0x0000000000007918 */ /* 0x000fc00000000000 */
[----:B------:R-:W-:-:S00]  /*00b0*/  NOP ;  /* 0x0000000000007918 */ /* 0x000fc00000000000 */
[----:B------:R-:W-:-:S00]  /*00c0*/  NOP ;  /* 0x0000000000007918 */ /* 0x000fc00000000000 */
[----:B------:R-:W-:-:S00]  /*00d0*/  NOP ;  /* 0x0000000000007918 */ /* 0x000fc00000000000 */
[----:B------:R-:W-:-:S00]  /*00e0*/  NOP ;  /* 0x0000000000007918 */ /* 0x000fc00000000000 */
[----:B------:R-:W-:-:S00]  /*00f0*/  NOP ;  /* 0x0000000000007918 */ /* 0x000fc00000000000 */
.L_x_22:


//--------------------- .text._Z9my_kernelPiPS_   --------------------------
	.section	.text._Z9my_kernelPiPS_,"ax",@progbits
	.align	128
        .global         _Z9my_kernelPiPS_
        .type           _Z9my_kernelPiPS_,@function
        .size           _Z9my_kernelPiPS_,(.L_x_23 - _Z9my_kernelPiPS_)
        .other          _Z9my_kernelPiPS_,@"STO_CUDA_ENTRY STV_DEFAULT"
_Z9my_kernelPiPS_:
.text._Z9my_kernelPiPS_:
[----:B------:R-:W0:Y:S08]  /*0000*/  LDC R1, c[0x0][0x37c] ;  /* 0x0000df00ff017b82 */ /* 0x000e300000000800 */
[----:B------:R-:W1:Y:S01]  /*0010*/  LDC.64 R10, c[0x4][RZ] ;  /* 0x01000000ff0a7b82 */ /* 0x000e620000000a00 */
[----:B------:R-:W2:Y:S01]  /*0020*/  LDCU UR4, c[0x0][0x2f8] ;  /* 0x00005f00ff0477ac */ /* 0x000ea20008000800 */
[----:B0-----:R-:W-:Y:S01]  /*0030*/  VIADD R1, R1, 0xffffffe8 ;  /* 0xffffffe801017836 */ /* 0x001fe20000000000 */
[----:B------:R-:W-:Y:S01]  /*0040*/  MOV R2, 0x58 ;  /* 0x0000005800027802 */ /* 0x000fe20000000f00 */
[----:B------:R-:W0:Y:S04]  /*0050*/  LDCU UR5, c[0x0][0x2fc] ;  /* 0x00005f80ff0577ac */ /* 0x000e280008000800 */
[----:B------:R-:W3:Y:S01]  /*0060*/  LDC.64 R6, c[0x0][0x380] ;  /* 0x0000e000ff067b82 */ /* 0x000ee20000000a00 */
[----:B------:R-:W4:Y:S01]  /*0070*/  LDCU.64 UR6, c[0x4][0x10] ;  /* 0x01000200ff0677ac */ /* 0x000f220008000a00 */
[----:B------:R-:W3:Y:S06]  /*0080*/  LDCU.64 UR36, c[0x0][0x358] ;  /* 0x00006b00ff2477ac */ /* 0x000eec0008000a00 */
[----:B------:R3:W3:Y:S01]  /*0090*/  LDC.64 R8, c[0x4][R2] ;  /* 0x0100000002087b82 */ /* 0x0006e20000000a00 */
[----:B--2---:R-:W-:-:S04]  /*00a0*/  IADD3 R18, P0, PT, R1, UR4, RZ ;  /* 0x0000000401127c10 */ /* 0x004fc8000ff1e0ff */
[C---:B------:R-:W-:Y:S01]  /*00b0*/  IADD3 R22, P1, PT, R18.reuse, 0x10, RZ ;  /* 0x0000001012167810 */ /* 0x040fe20007f3e0ff */
[----:B-1----:R-:W-:Y:S01]  /*00c0*/  STL.64 [R1+0x10], R10 ;  /* 0x0000100a01007387 */ /* 0x002fe20000100a00 */
[----:B0-----:R-:W-:Y:S01]  /*00d0*/  IMAD.X R19, RZ, RZ, UR5, P0 ;  /* 0x00000005ff137e24 */ /* 0x001fe200080e06ff */
[----:B------:R-:W-:Y:S01]  /*00e0*/  IADD3 R16, P0, PT, R18, 0x8, RZ ;  /* 0x0000000812107810 */ /* 0x000fe20007f1e0ff */
[----:B----4-:R-:W-:Y:S01]  /*00f0*/  IMAD.U32 R5, RZ, RZ, UR7 ;  /* 0x00000007ff057e24 */ /* 0x010fe2000f8e00ff */
[----:B------:R-:W-:Y:S01]  /*0100*/  MOV R4, UR6 ;  /* 0x0000000600047c02 */ /* 0x000fe20008000f00 */
[----:B------:R-:W-:Y:S01]  /*0110*/  IMAD.X R23, RZ, RZ, R19, P1 ;  /* 0x000000ffff177224 */ /* 0x000fe200008e0613 */
[----:B------:R-:W-:Y:S01]  /*0120*/  IADD3.X R17, PT, PT, RZ, R19, RZ, P0, !PT ;  /* 0x00000013ff117210 */ /* 0x000fe200007fe4ff */
[----:B---3--:R0:W-:Y:S02]  /*0130*/  STL.64 [R1], R6 ;  /* 0x0000000601007387 */ /* 0x0081e40000100a00 */
[----:B0-----:R-:W-:-:S02]  /*0140*/  IMAD.MOV.U32 R6, RZ, RZ, R22 ;  /* 0x000000ffff067224 */ /* 0x001fc400078e0016 */
[----:B------:R-:W-:-:S07]  /*0150*/  IMAD.MOV.U32 R7, RZ, RZ, R23 ;  /* 0x000000ffff077224 */ /* 0x000fce00078e0017 */
[----:B------:R-:W-:-:S07]  /*0160*/  LEPC R20, `(.L_x_1) ;  /* 0x000000001014794e */ /* 0x000fce0000000000 */
[----:B------:R-:W-:Y:S05]  /*0170*/  CALL.ABS.NOINC R8 ;  /* 0x0000000008007343 */ /* 0x000fea0003c00000 */
.L_x_1:
[----:B------:R-:W0:Y:S01]  /*0180*/  LDC.64 R8, c[0x4][RZ] ;  /* 0x01000000ff087b82 */ /* 0x000e220000000a00 */
[----:B------:R-:W1:Y:S01]  /*0190*/  LDCU.64 UR4, c[0x4][0x18] ;  /* 0x01000300ff0477ac */ /* 0x000e620008000a00 */
[----:B0-----:R-:W2:Y:S06]  /*01a0*/  LDG.E.64 R8, desc[UR36][R8.64] ;  /* 0x0000002408087981 */ /* 0x001eac000c1e1b00 */
[----:B------:R0:W3:Y:S01]  /*01b0*/  LDC.64 R10, c[0x4][R2] ;  /* 0x01000000020a7b82 */ /* 0x0000e20000000a00 */
[----:B-1----:R-:W-:Y:S01]  /*01c0*/  MOV R4, UR4 ;  /* 0x0000000400047c02 */ /* 0x002fe20008000f00 */
[----:B------:R-:W-:Y:S01]  /*01d0*/  IMAD.U32 R5, RZ, RZ, UR5 ;  /* 0x00000005ff057e24 */ /* 0x000fe2000f8e00ff */
[----:B------:R-:W-:Y:S01]  /*01e0*/  MOV R7, R23 ;  /* 0x0000001700077202 */ /* 0x000fe20000000f00 */
[----:B------:R-:W-:Y:S01]  /*01f0*/  IMAD.MOV.U32 R6, RZ, RZ, R22 ;  /* 0x000000ffff067224 */ /* 0x000fe200078e0016 */
[----:B--23--:R0:W-:Y:S06]  /*0200*/  STL.64 [R1+0x10], R8 ;  /* 0x0000100801007387 */ /* 0x00c1ec0000100a00 */
[----:B------:R-:W-:-:S07]  /*0210*/  LEPC R20, `(.L_x_2) ;  /* 0x000000001014794e */ /* 0x000fce0000000000 */
[----:B0-----:R-:W-:Y:S05]  /*0220*/  CALL.ABS.NOINC R10 ;  /* 0x000000000a007343 */ /* 0x001fea0003c00000 */
.L_x_2:
[----:B------:R-:W0:Y:S01]  /*0230*/  LDC.64 R8, c[0x4][RZ] ;  /* 0x01000000ff087b82 */ /* 0x000e220000000a00 */
[----:B------:R-:W1:Y:S01]  /*0240*/  LDCU.64 UR4, c[0x4][0x20] ;  /* 0x01000400ff0477ac */ /* 0x000e620008000a00 */
[----:B0-----:R-:W2:Y:S06]  /*0250*/  LDG.E.64 R8, desc[UR36][R8.64] ;  /* 0x0000002408087981 */ /* 0x001eac000c1e1b00 */
[----:B------:R0:W3:Y:S01]  /*0260*/  LDC.64 R10, c[0x4][R2] ;  /* 0x01000000020a7b82 */ /* 0x0000e20000000a00 */
[----:B-1----:R-:W-:Y:S01]  /*0270*/  IMAD.U32 R4, RZ, RZ, UR4 ;  /* 0x00000004ff047e24 */ /* 0x002fe2000f8e00ff */
[----:B------:R-:W-:Y:S01]  /*0280*/  MOV R6, R22 ;  /* 0x0000001600067202 */ /* 0x000fe20000000f00 */
[----:B------:R-:W-:-:S02]  /*0290*/  IMAD.U32 R5, RZ, RZ, UR5 ;  /* 0x00000005ff057e24 */ /* 0x000fc4000f8e00ff */
[----:B------:R-:W-:Y:S01]  /*02a0*/  IMAD.MOV.U32 R7, RZ, RZ, R23 ;  /* 0x000000ffff077224 */ /* 0x000fe200078e0017 */
[----:B--23--:R0:W-:Y:S06]  /*02b0*/  STL.64 [R1+0x10], R8 ;  /* 0x0000100801007387 */ /* 0x00c1ec0000100a00 */
[----:B------:R-:W-:-:S07]  /*02c0*/  LEPC R20, `(.L_x_3) ;  /* 0x000000001014794e */ /* 0x000fce0000000000 */
[----:B0-----:R-:W-:Y:S05]  /*02d0*/  CALL.ABS.NOINC R10 ;  /* 0x000000000a007343 */ /* 0x001fea0003c00000 */
.L_x_3:
[----:B------:R-:W0:Y:S01]  /*02e0*/  LDC.64 R10, c[0x4][RZ] ;  /* 0x01000000ff0a7b82 */ /* 0x000e220000000a00 */
[----:B------:R-:W1:Y:S01]  /*02f0*/  LDCU.64 UR4, c[0x4][0x28] ;  /* 0x01000500ff0477ac */ /* 0x000e620008000a00 */
[----:B0-----:R-:W2:Y:S04]  /*0300*/  LDG.E.64 R8, desc[UR36][R10.64] ;  /* 0x000000240a087981 */ /* 0x001ea8000c1e1b00 */
[----:B--2---:R-:W2:Y:S02]  /*0310*/  LD.E R8, desc[UR36][R8.64] ;  /* 0x0000002408087980 */ /* 0x004ea4000c101900 */
[----:B------:R0:W3:Y:S01]  /*0320*/  LDC.64 R12, c[0x4][R2] ;  /* 0x01000000020c7b82 */ /* 0x0000e20000000a00 */
[----:B-1----:R-:W-:Y:S01]  /*0330*/  IMAD.U32 R4, RZ, RZ, UR4 ;  /* 0x00000004ff047e24 */ /* 0x002fe2000f8e00ff */
[----:B------:R-:W-:Y:S01]  /*0340*/  MOV R5, UR5 ;  /* 0x0000000500057c02 */ /* 0x000fe20008000f00 */
[----:B------:R-:W-:-:S02]  /*0350*/  IMAD.MOV.U32 R6, RZ, RZ, R22 ;  /* 0x000000ffff067224 */ /* 0x000fc400078e0016 */
[----:B------:R-:W-:Y:S01]  /*0360*/  IMAD.MOV.U32 R7, RZ, RZ, R23 ;  /* 0x000000ffff077224 */ /* 0x000fe200078e0017 */
[----:B--23--:R0:W-:Y:S06]  /*0370*/  STL [R1+0x10], R8 ;  /* 0x0000100801007387 */ /* 0x00c1ec0000100800 */
[----:B------:R-:W-:-:S07]  /*0380*/  LEPC R20, `(.L_x_4) ;  /* 0x000000001014794e */ /* 0x000fce0000000000 */
[----:B0-----:R-:W-:Y:S05]  /*0390*/  CALL.ABS.NOINC R12 ;  /* 0x000000000c007343 */ /* 0x001fea0003c00000 */
.L_x_4:
[----:B------:R-:W0:Y:S01]  /*03a0*/  LDC.64 R10, c[0x4][RZ] ;  /* 0x01000000ff0a7b82 */ /* 0x000e220000000a00 */
[----:B------:R-:W1:Y:S01]  /*03b0*/  LDCU.64 UR4, c[0x4][0x30] ;  /* 0x01000600ff0477ac */ /* 0x000e620008000a00 */
[----:B0-----:R-:W2:Y:S04]  /*03c0*/  LDG.E.64 R8, desc[UR36][R10.64] ;  /* 0x000000240a087981 */ /* 0x001ea8000c1e1b00 */
[----:B--2---:R-:W2:Y:S02]  /*03d0*/  LD.E R8, desc[UR36][R8.64+0x4] ;  /* 0x0000042408087980 */ /* 0x004ea4000c101900 */
[----:B------:R0:W3:Y:S01]  /*03e0*/  LDC.64 R12, c[0x4][R2] ;  /* 0x01000000020c7b82 */ /* 0x0000e20000000a00 */
[----:B-1----:R-:W-:Y:S01]  /*03f0*/  MOV R4, UR4 ;  /* 0x0000000400047c02 */ /* 0x002fe20008000f00 */
[----:B------:R-:W-:Y:S01]  /*0400*/  IMAD.U32 R5, RZ, RZ, UR5 ;  /* 0x00000005ff057e24 */ /* 0x000fe2000f8e00ff */
[----:B------:R-:W-:Y:S01]  /*0410*/  MOV R7, R23 ;  /* 0x0000001700077202 */ /* 0x000fe20000000f00 */
[----:B------:R-:W-:Y:S01]  /*0420*/  IMAD.MOV.U32 R6, RZ, RZ, R22 ;  /* 0x000000ffff067224 */ /* 0x000fe200078e0016 */
[----:B--23--:R0:W-:Y:S06]  /*0430*/  STL [R1+0x10], R8 ;  /* 0x0000100801007387 */ /* 0x00c1ec0000100800 */
[----:B------:R-:W-:-:S07]  /*0440*/  LEPC R20, `(.L_x_5) ;  /* 0x000000001014794e */ /* 0x000fce0000000000 */
[----:B0-----:R-:W-:Y:S05]  /*0450*/  CALL.ABS.NOINC R12 ;  /* 0x000000000c007343 */ /* 0x001fea0003c00000 */
.L_x_5:
        /* <DEDUP_REMOVED lines=11> */
.L_x_6:
[----:B------:R-:W0:Y:S01]  /*0510*/  LDC.64 R8, c[0x4][RZ] ;  /* 0x01000000ff087b82 */ /* 0x000e220000000a00 */
[----:B------:R-:W1:Y:S01]  /*0520*/  LDCU.64 UR4, c[0x4][0x40] ;  /* 0x01000800ff0477ac */ /* 0x000e620008000a00 */
[----:B------:R-:W-:Y:S02]  /*0530*/  IMAD.MOV.U32 R6, RZ, RZ, R22 ;  /* 0x000000ffff067224 */ /* 0x000fe400078e0016 */
[----:B------:R-:W-:-:S04]  /*0540*/  IMAD.MOV.U32 R7, RZ, RZ, R23 ;  /* 0x000000ffff077224 */ /* 0x000fc800078e0017 */
[----:B------:R-:W2:Y:S08]  /*0550*/  LDC.64 R10, c[0x0][0x380] ;  /* 0x0000e000ff0a7b82 */ /* 0x000eb00000000a00 */
[----:B------:R3:W4:Y:S01]  /*0560*/  LDC.64 R12, c[0x4][R2] ;  /* 0x01000000020c7b82 */ /* 0x0007220000000a00 */
[----:B-1----:R-:W-:Y:S01]  /*0570*/  IMAD.U32 R4, RZ, RZ, UR4 ;  /* 0x00000004ff047e24 */ /* 0x002fe2000f8e00ff */
[----:B------:R-:W-:Y:S01]  /*0580*/  MOV R5, UR5 ;  /* 0x0000000500057c02 */ /* 0x000fe20008000f00 */
[----:B0-----:R3:W-:Y:S04]  /*0590*/  STL.64 [R1+0x8], R8 ;  /* 0x0000080801007387 */ /* 0x0017e80000100a00 */
[----:B--2---:R3:W-:Y:S02]  /*05a0*/  STL.64 [R1+0x10], R10 ;  /* 0x0000100a01007387 */ /* 0x0047e40000100a00 */
[----:B------:R-:W-:-:S07]  /*05b0*/  LEPC R20, `(.L_x_7) ;  /* 0x000000001014794e */ /* 0x000fce0000000000 */
[----:B---34-:R-:W-:Y:S05]  /*05c0*/  CALL.ABS.NOINC R12 ;  /* 0x000000000c007343 */ /* 0x018fea0003c00000 */
.L_x_7:
[----:B------:R-:W0:Y:S01]  /*05d0*/  LDC.64 R8, c[0x0][0x380] ;  /* 0x0000e000ff087b82 */ /* 0x000e220000000a00 */
[----:B------:R-:W1:Y:S01]  /*05e0*/  LDCU.64 UR4, c[0x4][0x48] ;  /* 0x01000900ff0477ac */ /* 0x000e620008000a00 */
[----:B0-----:R-:W2:Y:S06]  /*05f0*/  LDG.E R8, desc[UR36][R8.64] ;  /* 0x0000002408087981 */ /* 0x001eac000c1e1900 */
        /* <DEDUP_REMOVED lines=8> */
.L_x_8:
[----:B------:R0:W1:Y:S01]  /*0680*/  LDC.64 R8, c[0x4][R2] ;  /* 0x0100000002087b82 */ /* 0x0000620000000a00 */
[----:B------:R0:W-:Y:S01]  /*0690*/  STL.64 [R1+0x10], R18 ;  /* 0x0000101201007387 */ /* 0x0001e20000100a00 */
[----:B------:R-:W2:Y:S01]  /*06a0*/  LDCU.64 UR4, c[0x4][0x40] ;  /* 0x01000800ff0477ac */ /* 0x000ea20008000a00 */
[----:B------:R-:W-:Y:S01]  /*06b0*/  MOV R6, R22 ;  /* 0x0000001600067202 */ /* 0x000fe20000000f00 */
[----:B------:R-:W-:Y:S02]  /*06c0*/  IMAD.MOV.U32 R7, RZ, RZ, R23 ;  /* 0x000000ffff077224 */ /* 0x000fe400078e0017 */
[----:B--2---:R-:W-:Y:S02]  /*06d0*/  IMAD.U32 R4, RZ, RZ, UR4 ;  /* 0x00000004ff047e24 */ /* 0x004fe4000f8e00ff */
[----:B0-----:R-:W-:-:S07]  /*06e0*/  IMAD.U32 R5, RZ, RZ, UR5 ;  /* 0x00000005ff057e24 */ /* 0x001fce000f8e00ff */
[----:B------:R-:W-:-:S07]  /*06f0*/  LEPC R20, `(.L_x_9) ;  /* 0x000000001014794e */ /* 0x000fce0000000000 */
[----:B-1----:R-:W-:Y:S05]  /*0700*/  CALL.ABS.NOINC R8 ;  /* 0x0000000008007343 */ /* 0x002fea0003c00000 */
.L_x_9:
[----:B------:R-:W2:Y:S01]  /*0710*/  LDL.64 R8, [R1] ;  /* 0x0000000001087983 */ /* 0x000ea20000100a00 */
[----:B------:R0:W1:Y:S01]  /*0720*/  LDC.64 R10, c[0x4][R2] ;  /* 0x01000000020a7b82 */ /* 0x0000620000000a00 */
[----:B------:R-:W3:Y:S01]  /*0730*/  LDCU.64 UR4, c[0x4][0x48] ;  /* 0x01000900ff0477ac */ /* 0x000ee20008000a00 */
[----:B------:R-:W-:Y:S01]  /*0740*/  IMAD.MOV.U32 R6, RZ, RZ, R22 ;  /* 0x000000ffff067224 */ /* 0x000fe200078e0016 */
[----:B------:R-:W-:Y:S01]  /*0750*/  MOV R7, R23 ;  /* 0x0000001700077202 */ /* 0x000fe20000000f00 */
[----:B---3--:R-:W-:Y:S01]  /*0760*/  IMAD.U32 R4, RZ, RZ, UR4 ;  /* 0x00000004ff047e24 */ /* 0x008fe2000f8e00ff */
[----:B------:R-:W-:Y:S01]  /*0770*/  MOV R5, UR5 ;  /* 0x0000000500057c02 */ /* 0x000fe20008000f00 */
[----:B-12---:R0:W-:Y:S06]  /*0780*/  STL.64 [R1+0x10], R8 ;  /* 0x0000100801007387 */ /* 0x0061ec0000100a00 */
[----:B------:R-:W-:-:S07]  /*0790*/  LEPC R20, `(.L_x_10) ;  /* 0x000000001014794e */ /* 0x000fce0000000000 */
[----:B0-----:R-:W-:Y:S05]  /*07a0*/  CALL.ABS.NOINC R10 ;  /* 0x000000000a007343 */ /* 0x001fea0003c00000 */
.L_x_10:
[----:B------:R0:W1:Y:S01]  /*07b0*/  LDC.64 R8, c[0x4][R2] ;  /* 0x0100000002087b82 */ /* 0x0000620000000a00 */
[----:B------:R0:W-:Y:S01]  /*07c0*/  STL.64 [R1+0x10], R16 ;  /* 0x0000101001007387 */ /* 0x0001e20000100a00 */
[----:B------:R-:W2:Y:S01]  /*07d0*/  LDCU.64 UR4, c[0x4][0x50] ;  /* 0x01000a00ff0477ac */ /* 0x000ea20008000a00 */
[----:B------:R-:W-:Y:S01]  /*07e0*/  IMAD.MOV.U32 R6, RZ, RZ, R22 ;  /* 0x000000ffff067224 */ /* 0x000fe200078e0016 */
[----:B------:R-:W-:Y:S01]  /*07f0*/  MOV R7, R23 ;  /* 0x0000001700077202 */ /* 0x000fe20000000f00 */
[----:B--2---:R-:W-:Y:S01]  /*0800*/  IMAD.U32 R4, RZ, RZ, UR4 ;  /* 0x00000004ff047e24 */ /* 0x004fe2000f8e00ff */
[----:B0-----:R-:W-:-:S07]  /*0810*/  MOV R5, UR5 ;  /* 0x0000000500057c02 */ /* 0x001fce0008000f00 */
[----:B------:R-:W-:-:S07]  /*0820*/  LEPC R20, `(.L_x_11) ;  /* 0x000000001014794e */ /* 0x000fce0000000000 */
[----:B-1----:R-:W-:Y:S05]  /*0830*/  CALL.ABS.NOINC R8 ;  /* 0x0000000008007343 */ /* 0x002fea0003c00000 */
.L_x_11:
[----:B------:R-:W2:Y:S01]  /*0840*/  LDL.64 R8, [R1+0x8] ;  /* 0x0000080001087983 */ /* 0x000ea20000100a00 */
[----:B------:R-:W0:Y:S03]  /*0850*/  LDCU.64 UR4, c[0x4][0x38] ;  /* 0x01000700ff0477ac */ /* 0x000e260008000a00 */
[----:B--2---:R-:W2:Y:S04]  /*0860*/  LD.E.64 R8, desc[UR36][R8.64] ;  /* 0x0000002408087980 */ /* 0x004ea8000c101b00 */
[----:B--2---:R-:W2:Y:S01]  /*0870*/  LD.E R0, desc[UR36][R8.64] ;  /* 0x0000002408007980 */ /* 0x004ea2000c101900 */
[----:B------:R1:W3:Y:S01]  /*0880*/  LDC.64 R10, c[0x4][R2] ;  /* 0x01000000020a7b82 */ /* 0x0002e20000000a00 */
[----:B0-----:R-:W-:Y:S01]  /*0890*/  IMAD.U32 R4, RZ, RZ, UR4 ;  /* 0x00000004ff047e24 */ /* 0x001fe2000f8e00ff */
[----:B------:R-:W-:Y:S01]  /*08a0*/  MOV R5, UR5 ;  /* 0x0000000500057c02 */ /* 0x000fe20008000f00 */
[----:B------:R-:W-:Y:S01]  /*08b0*/  IMAD.MOV.U32 R6, RZ, RZ, R22 ;  /* 0x000000ffff067224 */ /* 0x000fe200078e0016 */
[----:B------:R-:W-:Y:S01]  /*08c0*/  MOV R7, R23 ;  /* 0x0000001700077202 */ /* 0x000fe20000000f00 */
[----:B--23--:R1:W-:Y:S06]  /*08d0*/  STL [R1+0x10], R0 ;  /* 0x0000100001007387 */ /* 0x00c3ec0000100800 */
[----:B------:R-:W-:-:S07]  /*08e0*/  LEPC R20, `(.L_x_12) ;  /* 0x000000001014794e */ /* 0x000fce0000000000 */
[----:B-1----:R-:W-:Y:S05]  /*08f0*/  CALL.ABS.NOINC R10 ;  /* 0x000000000a007343 */ /* 0x002fea0003c00000 */
.L_x_12:
[----:B------:R-:W2:Y:S01]  /*0900*/  LDL.64 R8, [R1+0x8] ;  /* 0x0000080001087983 */ /* 0x000ea20000100a00 */
[----:B------:R-:W0:Y:S03]  /*0910*/  LDCU.64 UR4, c[0x4][0x38] ;  /* 0x01000700ff0477ac */ /* 0x000e260008000a00 */
[----:B--2---:R-:W2:Y:S04]  /*0920*/  LD.E.64 R8, desc[UR36][R8.64+0x8] ;  /* 0x0000082408087980 */ /* 0x004ea8000c101b00 */
[----:B--2---:R-:W2:Y:S01]  /*0930*/  LD.E R0, desc[UR36][R8.64] ;  /* 0x0000002408007980 */ /* 0x004ea2000c101900 */
[----:B------:R-:W1:Y:S01]  /*0940*/  LDC.64 R2, c[0x4][R2] ;  /* 0x0100000002027b82 */ /* 0x000e620000000a00 */
[----:B0-----:R-:W-:Y:S01]  /*0950*/  IMAD.U32 R4, RZ, RZ, UR4 ;  /* 0x00000004ff047e24 */ /* 0x001fe2000f8e00ff */
[----:B------:R-:W-:Y:S01]  /*0960*/  MOV R5, UR5 ;  /* 0x0000000500057c02 */ /* 0x000fe20008000f00 */
[----:B------:R-:W-:Y:S01]  /*0970*/  IMAD.MOV.U32 R6, RZ, RZ, R22 ;  /* 0x000000ffff067224 */ /* 0x000fe200078e0016 */
[----:B------:R-:W-:Y:S01]  /*0980*/  MOV R7, R23 ;  /* 0x0000001700077202 */ /* 0x000fe20000000f00 */
[----:B-12---:R0:W-:Y:S06]  /*0990*/  STL [R1+0x10], R0 ;  /* 0x0000100001007387 */ /* 0x0061ec0000100800 */
[----:B------:R-:W-:-:S07]  /*09a0*/  LEPC R20, `(.L_x_13) ;  /* 0x000000001014794e */ /* 0x000fce0000000000 */
[----:B0-----:R-:W-:Y:S05]  /*09b0*/  CALL.ABS.NOINC R2 ;  /* 0x0000000002007343 */ /* 0x001fea0003c00000 */
.L_x_13:
[----:B------:R-:W-:Y:S05]  /*09c0*/  WARPSYNC.ALL ;  /* 0x0000000000007948 */ /* 0x000fea0003800000 */
[----:B------:R-:W-:Y:S06]  /*09d0*/  BAR.SYNC.DEFER_BLOCKING 0x0 ;  /* 0x0000000000007b1d */ /* 0x000fec0000010000 */
[----:B------:R-:W-:Y:S05]  /*09e0*/  EXIT ;  /* 0x000000000000794d */ /* 0x000fea0003800000 */
.L_x_14:
        /* <DEDUP_REMOVED lines=9> */
.L_x_23:


//--------------------- .text._Z7freememv         --------------------------
	.section	.text._Z7freememv,"ax",@progbits
	.align	128
        .global         _Z7freememv
        .type           _Z7freememv,@function
        .size           _Z7freememv,(.L_x_24 - _Z7freememv)
        .other          _Z7freememv,@"STO_CUDA_ENTRY STV_DEFAULT"
_Z7freememv:
.text._Z7freememv:
[----:B------:R-:W0:Y:S01]  /*0000*/  LDC R1, c[0x0][0x37c] ;  /* 0x0000df00ff017b82 */ /* 0x000e220000000800 */
[----:B------:R-:W1:Y:S07]  /*0010*/  S2R R10, SR_CTAID.X ;  /* 0x00000000000a7919 */ /* 0x000e6e0000002500 */
[----:B------:R-:W1:Y:S01]  /*0020*/  LDC.64 R16, c[0x4][RZ] ;  /* 0x01000000ff107b82 */ /* 0x000e620000000a00 */
[----:B------:R-:W2:Y:S01]  /*0030*/  LDCU.64 UR4, c[0x0][0x358] ;  /* 0x00006b00ff0477ac */ /* 0x000ea20008000a00 */
[----:B0-----:R-:W-:-:S02]  /*0040*/  VIADD R1, R1, 0xfffffff0 ;  /* 0xfffffff001017836 */ /* 0x001fc40000000000 */
[----:B-1----:R-:W-:-:S06]  /*0050*/  IMAD.WIDE.U32 R16, R10, 0x8, R16 ;  /* 0x000000080a107825 */ /* 0x002fcc00078e0010 */
[----:B--2---:R-:W2:Y:S01]  /*0060*/  LDG.E.64 R16, desc[UR4][R16.64] ;  /* 0x0000000410107981 */ /* 0x004ea2000c1e1b00 */
[----:B------:R-:W0:Y:S01]  /*0070*/  LDCU UR6, c[0x0][0x2f8] ;  /* 0x00005f00ff0677ac */ /* 0x000e220008000800 */
[----:B------:R-:W1:Y:S01]  /*0080*/  LDCU UR7, c[0x0][0x2fc] ;  /* 0x00005f80ff0777ac */ /* 0x000e620008000800 */
[----:B0-----:R-:W-:-:S05]  /*0090*/  IADD3 R6, P1, PT, R1, UR6, RZ ;  /* 0x0000000601067c10 */ /* 0x001fca000ff3e0ff */
[----:B-1----:R-:W-:Y:S01]  /*00a0*/  IMAD.X R7, RZ, RZ, UR7, P1 ;  /* 0x00000007ff077e24 */ /* 0x002fe200088e06ff */
[----:B--2---:R-:W-:-:S04]  /*00b0*/  ISETP.NE.U32.AND P0, PT, R16, RZ, PT ;  /* 0x000000ff1000720c */ /* 0x004fc80003f05070 */
[----:B------:R-:W-:-:S13]  /*00c0*/  ISETP.NE.AND.EX P0, PT, R17, RZ, PT, P0 ;  /* 0x000000ff1100720c */ /* 0x000fda0003f05300 */
[----:B------:R-:W-:Y:S05]  /*00d0*/  @!P0 BRA `(.L_x_15) ;  /* 0x0000000000308947 */ /* 0x000fea0003800000 */
[----:B------:R-:W0:Y:S02]  /*00e0*/  S2R R11, SR_TID.X ;  /* 0x00000000000b7919 */ /* 0x000e240000002100 */
[----:B0-----:R-:W-:-:S06]  /*00f0*/  IMAD.WIDE.U32 R2, R11, 0x4, R16 ;  /* 0x000000040b027825 */ /* 0x001fcc00078e0010 */
[----:B------:R-:W2:Y:S01]  /*0100*/  LD.E R2, desc[UR4][R2.64] ;  /* 0x0000000402027980 */ /* 0x000ea2000c101900 */
[----:B------:R-:W-:Y:S01]  /*0110*/  MOV R0, 0x58 ;  /* 0x0000005800007802 */ /* 0x000fe20000000f00 */
[----:B------:R-:W0:Y:S02]  /*0120*/  LDCU.64 UR4, c[0x4][0x8] ;  /* 0x01000100ff0477ac */ /* 0x000e240008000a00 */
[----:B------:R1:W-:Y:S01]  /*0130*/  STL.64 [R1], R10 ;  /* 0x0000000a01007387 */ /* 0x0003e20000100a00 */
[----:B------:R1:W3:Y:S01]  /*0140*/  LDC.64 R8, c[0x4][R0] ;  /* 0x0100000000087b82 */ /* 0x0002e20000000a00 */
[----:B0-----:R-:W-:Y:S02]  /*0150*/  IMAD.U32 R4, RZ, RZ, UR4 ;  /* 0x00000004ff047e24 */ /* 0x001fe4000f8e00ff */
[----:B------:R-:W-:Y:S01]  /*0160*/  IMAD.U32 R5, RZ, RZ, UR5 ;  /* 0x00000005ff057e24 */ /* 0x000fe2000f8e00ff */
[----:B--23--:R1:W-:Y:S06]  /*0170*/  STL [R1+0x8], R2 ;  /* 0x0000080201007387 */ /* 0x00c3ec0000100800 */
[----:B------:R-:W-:-:S07]  /*0180*/  LEPC R20, `(.L_x_15) ;  /* 0x000000001014794e */ /* 0x000fce0000000000 */
[----:B-1----:R-:W-:Y:S05]  /*0190*/  CALL.ABS.NOINC R8 ;  /* 0x0000000008007343 */ /* 0x002fea0003c00000 */
.L_x_15:
[----:B------:R-:W0:Y:S02]  /*01a0*/  S2R R0, SR_TID.X ;  /* 0x0000000000007919 */ /* 0x000e240000002100 */
[----:B0-----:R-:W-:-:S13]  /*01b0*/  ISETP.NE.AND P0, PT, R0, RZ, PT ;  /* 0x000000ff0000720c */ /* 0x001fda0003f05270 */
[----:B------:R-:W-:Y:S05]  /*01c0*/  @P0 EXIT ;  /* 0x000000000000094d */ /* 0x000fea0003800000 */
[----:B------:R-:W-:Y:S01]  /*01d0*/  MOV R0, 0x60 ;  /* 0x0000006000007802 */ /* 0x000fe20000000f00 */
[----:B------:R-:W-:Y:S02]  /*01e0*/  IMAD.MOV.U32 R4, RZ, RZ, R16 ;  /* 0x000000ffff047224 */ /* 0x000fe400078e0010 */
[----:B------:R-:W-:Y:S01]  /*01f0*/  IMAD.MOV.U32 R5, RZ, RZ, R17 ;  /* 0x000000ffff057224 */ /* 0x000fe200078e0011 */
[----:B------:R0:W1:Y:S06]  /*0200*/  LDC.64 R2, c[0x4][R0] ;  /* 0x0100000000027b82 */ /* 0x00006c0000000a00 */
[----:B------:R-:W-:-:S07]  /*0210*/  LEPC R20, `(.L_x_16) ;  /* 0x000000001014794e */ /* 0x000fce0000000000 */
[----:B01----:R-:W-:Y:S05]  /*0220*/  CALL.ABS.NOINC R2 ;  /* 0x0000000002007343 */ /* 0x003fea0003c00000 */
.L_x_16:
[----:B------:R-:W-:Y:S05]  /*0230*/  EXIT ;  /* 0x000000000000794d */ /* 0x000fea0003800000 */
.L_x_17:
        /* <DEDUP_REMOVED lines=12> */
.L_x_24:


//--------------------- .text._Z6usememv          --------------------------
	.section	.text._Z6usememv,"ax",@progbits
	.align	128
        .global         _Z6usememv
        .type           _Z6usememv,@function
        .size           _Z6usememv,(.L_x_25 - _Z6usememv)
        .other          _Z6usememv,@"STO_CUDA_ENTRY STV_DEFAULT"
_Z6usememv:
.text._Z6usememv:
[----:B------:R-:W-:Y:S01]  /*0000*/  LDC R1, c[0x0][0x37c] ;  /* 0x0000df00ff017b82 */ /* 0x000fe20000000800 */
[----:B------:R-:W0:Y:S07]  /*0010*/  S2R R5, SR_CTAID.X ;  /* 0x0000000000057919 */ /* 0x000e2e0000002500 */
[----:B------:R-:W0:Y:S01]  /*0020*/  LDC.64 R2, c[0x4][RZ] ;  /* 0x01000000ff027b82 */ /* 0x000e220000000a00 */
[----:B------:R-:W1:Y:S01]  /*0030*/  LDCU.64 UR4, c[0x0][0x358] ;  /* 0x00006b00ff0477ac */ /* 0x000e620008000a00 */
[----:B0-----:R-:W-:-:S06]  /*0040*/  IMAD.WIDE.U32 R2, R5, 0x8, R2 ;  /* 0x0000000805027825 */ /* 0x001fcc00078e0002 */
[----:B-1----:R-:W2:Y:S02]  /*0050*/  LDG.E.64 R2, desc[UR4][R2.64] ;  /* 0x0000000402027981 */ /* 0x002ea4000c1e1b00 */
[----:B--2---:R-:W-:-:S04]  /*0060*/  ISETP.NE.U32.AND P0, PT, R2, RZ, PT ;  /* 0x000000ff0200720c */ /* 0x004fc80003f05070 */
[----:B------:R-:W-:-:S13]  /*0070*/  ISETP.NE.AND.EX P0, PT, R3, RZ, PT, P0 ;  /* 0x000000ff0300720c */ /* 0x000fda0003f05300 */
[----:B------:R-:W-:Y:S05]  /*0080*/  @!P0 EXIT ;  /* 0x000000000000894d */ /* 0x000fea0003800000 */
[----:B------:R-:W0:Y:S02]  /*0090*/  S2R R5, SR_TID.X ;  /* 0x0000000000057919 */ /* 0x000e240000002100 */
[----:B0-----:R-:W-:-:S05]  /*00a0*/  IMAD.WIDE.U32 R2, R5, 0x4, R2 ;  /* 0x0000000405027825 */ /* 0x001fca00078e0002 */
[----:B------:R-:W2:Y:S02]  /*00b0*/  LDG.E R0, desc[UR4][R2.64] ;  /* 0x0000000402007981 */ /* 0x000ea4000c1e1900 */
[----:B--2---:R-:W-:-:S05]  /*00c0*/  IADD3 R5, PT, PT, R0, R5, RZ ;  /* 0x0000000500057210 */ /* 0x004fca0007ffe0ff */
[----:B------:R-:W-:Y:S01]  /*00d0*/  STG.E desc[UR4][R2.64], R5 ;  /* 0x0000000502007986 */ /* 0x000fe2000c101904 */
[----:B------:R-:W-:Y:S05]  /*00e0*/  EXIT ;  /* 0x000000000000794d */ /* 0x000fea0003800000 */
.L_x_18:
        /* <DEDUP_REMOVED lines=9> */
.L_x_25:


//--------------------- .text._Z8allocmemv        --------------------------
	.section	.text._Z8allocmemv,"ax",@progbits
	.align	128
        .global         _Z8allocmemv
        .type           _Z8allocmemv,@function
        .size           _Z8allocmemv,(.L_x_26 - _Z8allocmemv)
        .other          _Z8allocmemv,@"STO_CUDA_ENTRY STV_DEFAULT"
_Z8allocmemv:
.text._Z8allocmemv:
[----:B------:R-:W0:Y:S01]  /*0000*/  LDC R1, c[0x0][0x37c] ;  /* 0x0000df00ff017b82 */ /* 0x000e220000000800 */
[----:B------:R-:W1:Y:S01]  /*0010*/  S2R R16, SR_TID.X ;  /* 0x0000000000107919 */ /* 0x000e620000002100 */
[----:B------:R-:W2:Y:S01]  /*0020*/  LDCU.64 UR36, c[0x0][0x358] ;  /* 0x00006b00ff2477ac */ /* 0x000ea20008000a00 */
[----:B-1----:R-:W-:-:S13]  /*0030*/  ISETP.NE.AND P0, PT, R16, RZ, PT ;  /* 0x000000ff1000720c */ /* 0x002fda0003f05270 */
[----:B--2---:R-:W-:Y:S05]  /*0040*/  @P0 BRA `(.L_x_19) ;  /* 0x0000000000300947 */ /* 0x004fea0003800000 */
[----:B------:R-:W1:Y:S01]  /*0050*/  LDCU UR4, c[0x0][0x360] ;  /* 0x00006c00ff0477ac */ /* 0x000e620008000800 */
[----:B------:R-:W-:Y:S01]  /*0060*/  MOV R0, 0x68 ;  /* 0x0000006800007802 */ /* 0x000fe20000000f00 */
[----:B------:R-:W-:-:S03]  /*0070*/  IMAD.MOV.U32 R5, RZ, RZ, RZ ;  /* 0x000000ffff057224 */ /* 0x000fc600078e00ff */
[----:B------:R2:W3:Y:S01]  /*0080*/  LDC.64 R2, c[0x4][R0] ;  /* 0x0100000000027b82 */ /* 0x0004e20000000a00 */
[----:B-1----:R-:W-:-:S06]  /*0090*/  USHF.L.U32 UR4, UR4, 0x2, URZ ;  /* 0x0000000204047899 */ /* 0x002fcc00080006ff */
[----:B--2---:R-:W-:-:S07]  /*00a0*/  IMAD.U32 R4, RZ, RZ, UR4 ;  /* 0x00000004ff047e24 */ /* 0x004fce000f8e00ff */
[----:B------:R-:W-:-:S07]  /*00b0*/  LEPC R20, `(.L_x_20) ;  /* 0x000000001014794e */ /* 0x000fce0000000000 */
[----:B0--3--:R-:W-:Y:S05]  /*00c0*/  CALL.ABS.NOINC R2 ;  /* 0x0000000002007343 */ /* 0x009fea0003c00000 */
.L_x_20:
[----:B------:R-:W0:Y:S01]  /*00d0*/  S2R R7, SR_CTAID.X ;  /* 0x0000000000077919 */ /* 0x000e220000002500 */
[----:B------:R-:W0:Y:S02]  /*00e0*/  LDC.64 R2, c[0x4][RZ] ;  /* 0x01000000ff027b82 */ /* 0x000e240000000a00 */
[----:B0-----:R-:W-:-:S05]  /*00f0*/  IMAD.WIDE.U32 R2, R7, 0x8, R2 ;  /* 0x0000000807027825 */ /* 0x001fca00078e0002 */
[----:B------:R1:W-:Y:S02]  /*0100*/  STG.E.64 desc[UR36][R2.64], R4 ;  /* 0x0000000402007986 */ /* 0x0003e4000c101b24 */
.L_x_19:
[----:B-1----:R-:W1:Y:S01]  /*0110*/  S2R R5, SR_CTAID.X ;  /* 0x0000000000057919 */ /* 0x002e620000002500 */
[----:B------:R-:W1:Y:S01]  /*0120*/  LDC.64 R2, c[0x4][RZ] ;  /* 0x01000000ff027b82 */ /* 0x000e620000000a00 */
[----:B------:R-:W-:Y:S05]  /*0130*/  WARPSYNC.ALL ;  /* 0x0000000000007948 */ /* 0x000fea0003800000 */
[----:B-1----:R-:W-:Y:S02]  /*0140*/  IMAD.WIDE.U32 R2, R5, 0x8, R2 ;  /* 0x0000000805027825 */ /* 0x002fe400078e0002 */
[----:B------:R-:W-:Y:S06]  /*0150*/  BAR.SYNC.DEFER_BLOCKING 0x0 ;  /* 0x0000000000007b1d */ /* 0x000fec0000010000 */
[----:B------:R-:W2:Y:S02]  /*0160*/  LDG.E.64 R2, desc[UR36][R2.64] ;  /* 0x0000002402027981 */ /* 0x000ea4000c1e1b00 */
[----:B--2---:R-:W-:-:S04]  /*0170*/  ISETP.NE.U32.AND P0, PT, R2, RZ, PT ;  /* 0x000000ff0200720c */ /* 0x004fc80003f05070 */
[----:B------:R-:W-:-:S13]  /*0180*/  ISETP.NE.AND.EX P0, PT, R3, RZ, PT, P0 ;  /* 0x000000ff0300720c */ /* 0x000fda0003f05300 */
[----:B------:R-:W-:Y:S05]  /*0190*/  @!P0 EXIT ;  /* 0x000000000000894d */ /* 0x000fea0003800000 */
[----:B------:R-:W-:-:S05]  /*01a0*/  IMAD.WIDE.U32 R2, R16, 0x4, R2 ;  /* 0x0000000410027825 */ /* 0x000fca00078e0002 */
[----:B------:R-:W-:Y:S01]  /*01b0*/  ST.E desc[UR36][R2.64], RZ ;  /* 0x000000ff02007985 */ /* 0x000fe2000c101924 */
[----:B------:R-:W-:Y:S05]  /*01c0*/  EXIT ;  /* 0x000000000000794d */ /* 0x000fea0003800000 */
.L_x_21:
        /* <DEDUP_REMOVED lines=11> */
.L_x_26:


//--------------------- .nv.global.init           --------------------------
	.section	.nv.global.init,"aw",@progbits
.nv.global.init:
	.type		$str$8,@object
	.size		$str$8,($str$6 - $str$8)
$str$8:
        /*0000*/ 	.byte	0x64, 0x5f, 0x6d, 0x65, 0x6d, 0x31, 0x3a, 0x20, 0x25, 0x64, 0x0a, 0x00
	.type		$str$6,@object
	.size		$str$6,($str$9 - $str$6)
$str$6:
        /*000c*/ 	.byte	0x64, 0x5f, 0x6d, 0x65, 0x6d, 0x32, 0x3a, 0x20, 0x25, 0x64, 0x0a, 0x00
	.type		$str$9,@object
	.size		$str$9,($str$7 - $str$9)
$str$9:
        /*0018*/ 	.byte	0x64, 0x5f, 0x6d, 0x65, 0x6d, 0x32, 0x3a, 0x20, 0x25, 0x70, 0x0a, 0x00
	.type		$str$7,@object
	.size		$str$7,($str$4 - $str$7)
$str$7:
        /*0024*/ 	.byte	0x64, 0x5f, 0x6d, 0x65, 0x6d, 0x31, 0x3a, 0x20, 0x25, 0x70, 0x0a, 0x00
	.type		$str$4,@object
	.size		$str$4,($str$2 - $str$4)
$str$4:
        /*0030*/ 	.byte	0x64, 0x61, 0x74, 0x61, 0x70, 0x74, 0x72, 0x34, 0x3a, 0x20, 0x25, 0x64, 0x0a, 0x00
	.type		$str$2,@object
	.size		$str$2,($str$1 - $str$2)
$str$2:
        /*003e*/ 	.byte	0x64, 0x61, 0x74, 0x61, 0x70, 0x74, 0x72, 0x32, 0x3a, 0x20, 0x25, 0x64, 0x0a, 0x00
	.type		$str$1,@object
	.size		$str$1,($str$5 - $str$1)
$str$1:
        /*004c*/ 	.byte	0x64, 0x61, 0x74, 0x61, 0x70, 0x74, 0x72, 0x31, 0x3a, 0x20, 0x25, 0x64, 0x0a, 0x00
	.type		$str$5,@object
	.size		$str$5,($str$3 - $str$5)
$str$5:
        /*005a*/ 	.byte	0x64, 0x61, 0x74, 0x61, 0x70, 0x74, 0x72, 0x35, 0x3a, 0x20, 0x25, 0x64, 0x0a, 0x00
	.type		$str$3,@object
	.size		$str$3,($str - $str$3)
$str$3:
        /*0068*/ 	.byte	0x64, 0x61, 0x74, 0x61, 0x70, 0x74, 0x72, 0x33, 0x3a, 0x20, 0x25, 0x64, 0x0a, 0x00
	.type		$str,@object
	.size		$str,(.L_1 - $str)
$str:
        /*0076*/ 	.byte	0x42, 0x6c, 0x6f, 0x63, 0x6b, 0x20, 0x25, 0x64, 0x2c, 0x20, 0x54, 0x68, 0x72, 0x65, 0x61, 0x64
        /*0086*/ 	.byte	0x20, 0x25, 0x64, 0x3a, 0x20, 0x66, 0x69, 0x6e, 0x61, 0x6c, 0x20, 0x76, 0x61, 0x6c, 0x75, 0x65
        /*0096*/ 	.byte	0x20, 0x3d, 0x20, 0x25, 0x64, 0x0a, 0x00
.L_1:


//--------------------- .nv.shared.reserved.0     --------------------------
	.section	.nv.shared.reserved.0,"aw",@nobits
	.weak		__nv_reservedSMEM_offset_0_alias
	.size		__nv_reservedSMEM_offset_0_alias, 0, 64
	.other		__nv_reservedSMEM_offset_0_alias,@"STO_CUDA_RESERVED_SHARED STV_DEFAULT"
__nv_reservedSMEM_offset_0_alias:
	.zero		0
	.zero		64


//--------------------- .nv.global                --------------------------
	.section	.nv.global,"aw",@nobits
	.align	8
.nv.global:
	.type		dataptr,@object
	.size		dataptr,(.L_0 - dataptr)
dataptr:
	.zero		32
.L_0:


//--------------------- .nv.constant0._Z10my_kernel2PiS_ --------------------------
	.section	.nv.constant0._Z10my_kernel2PiS_,"a",@progbits
	.sectionflags	@""
	.align	4
.nv.constant0._Z10my_kernel2PiS_:
	.zero		912


//--------------------- .nv.constant0._Z9my_kernelPiPS_ --------------------------
	.section	.nv.constant0._Z9my_kernelPiPS_,"a",@progbits
	.sectionflags	@""
	.align	4
.nv.constant0._Z9my_kernelPiPS_:
	.zero		912


//--------------------- .nv.constant0._Z7freememv --------------------------
	.section	.nv.constant0._Z7freememv,"a",@progbits
	.sectionflags	@""
	.align	4
.nv.constant0._Z7freememv:
	.zero		896


//--------------------- .nv.constant0._Z6usememv  --------------------------
	.section	.nv.constant0._Z6usememv,"a",@progbits
	.sectionflags	@""
	.align	4
.nv.constant0._Z6usememv:
	.zero		896


//--------------------- .nv.constant0._Z8allocmemv --------------------------
	.section	.nv.constant0._Z8allocmemv,"a",@progbits
	.sectionflags	@""
	.align	4
.nv.constant0._Z8allocmemv:
	.zero		896


//--------------------- SYMBOLS --------------------------

	.type		.nv.reservedSmem.offset0,@object
	.size		.nv.reservedSmem.offset0,0x4
	.type		vprintf,@function
	.type		free,@function
	.type		malloc,@function
